//
// Generated by NVIDIA NVVM Compiler
//
// Compiler Build ID: CL-36424714
// Cuda compilation tools, release 13.0, V13.0.88
// Based on NVVM 20.0.0
//

.version 9.0
.target sm_100
.address_size 64

	// .globl	_Z5saxpyPiS_S_

.visible .entry _Z5saxpyPiS_S_(
	.param .u64 .ptr .align 1 _Z5saxpyPiS_S__param_0,
	.param .u64 .ptr .align 1 _Z5saxpyPiS_S__param_1,
	.param .u64 .ptr .align 1 _Z5saxpyPiS_S__param_2
)
{
	.reg .pred 	%p<7>;
	.reg .b32 	%r<50>;
	.reg .b64 	%rd<25>;

	ld.param.u64 	%rd4, [_Z5saxpyPiS_S__param_0];
	ld.param.u64 	%rd5, [_Z5saxpyPiS_S__param_1];
	ld.param.u64 	%rd6, [_Z5saxpyPiS_S__param_2];
	cvta.to.global.u64 	%rd1, %rd6;
	cvta.to.global.u64 	%rd2, %rd5;
	cvta.to.global.u64 	%rd3, %rd4;
	mov.u32 	%r12, %ctaid.x;
	mov.u32 	%r13, %ntid.x;
	mov.u32 	%r14, %tid.x;
	mad.lo.s32 	%r48, %r12, %r13, %r14;
	mov.u32 	%r15, %nctaid.x;
	mul.lo.s32 	%r2, %r13, %r15;
	setp.gt.s32 	%p1, %r48, 4194303;
	@%p1 bra 	$L__BB0_7;
	add.s32 	%r16, %r48, %r2;
	max.s32 	%r17, %r16, 4194304;
	setp.lt.s32 	%p2, %r16, 4194304;
	selp.u32 	%r18, 1, 0, %p2;
	add.s32 	%r19, %r16, %r18;
	sub.s32 	%r20, %r17, %r19;
	div.u32 	%r21, %r20, %r2;
	add.s32 	%r3, %r21, %r18;
	and.b32  	%r22, %r3, 3;
	setp.eq.s32 	%p3, %r22, 3;
	@%p3 bra 	$L__BB0_4;
	add.s32 	%r23, %r3, 1;
	and.b32  	%r24, %r23, 3;
	neg.s32 	%r46, %r24;
$L__BB0_3:
	.pragma "nounroll";
	mul.wide.s32 	%rd7, %r48, 4;
	add.s64 	%rd8, %rd1, %rd7;
	add.s64 	%rd9, %rd2, %rd7;
	add.s64 	%rd10, %rd3, %rd7;
	ld.global.u32 	%r25, [%rd10];
	shl.b32 	%r26, %r25, 1;
	ld.global.u32 	%r27, [%rd9];
	add.s32 	%r28, %r26, %r27;
	st.global.u32 	[%rd8], %r28;
	add.s32 	%r48, %r48, %r2;
	add.s32 	%r46, %r46, 1;
	setp.ne.s32 	%p4, %r46, 0;
	@%p4 bra 	$L__BB0_3;
$L__BB0_4:
	setp.lt.u32 	%p5, %r3, 3;
	@%p5 bra 	$L__BB0_7;
	mul.wide.s32 	%rd15, %r2, 4;
	shl.b32 	%r45, %r2, 2;
$L__BB0_6:
	mul.wide.s32 	%rd11, %r48, 4;
	add.s64 	%rd12, %rd3, %rd11;
	ld.global.u32 	%r29, [%rd12];
	shl.b32 	%r30, %r29, 1;
	add.s64 	%rd13, %rd2, %rd11;
	ld.global.u32 	%r31, [%rd13];
	add.s32 	%r32, %r30, %r31;
	add.s64 	%rd14, %rd1, %rd11;
	st.global.u32 	[%rd14], %r32;
	add.s64 	%rd16, %rd12, %rd15;
	ld.global.u32 	%r33, [%rd16];
	shl.b32 	%r34, %r33, 1;
	add.s64 	%rd17, %rd13, %rd15;
	ld.global.u32 	%r35, [%rd17];
	add.s32 	%r36, %r34, %r35;
	add.s64 	%rd18, %rd14, %rd15;
	st.global.u32 	[%rd18], %r36;
	add.s64 	%rd19, %rd16, %rd15;
	ld.global.u32 	%r37, [%rd19];
	shl.b32 	%r38, %r37, 1;
	add.s64 	%rd20, %rd17, %rd15;
	ld.global.u32 	%r39, [%rd20];
	add.s32 	%r40, %r38, %r39;
	add.s64 	%rd21, %rd18, %rd15;
	st.global.u32 	[%rd21], %r40;
	add.s64 	%rd22, %rd19, %rd15;
	ld.global.u32 	%r41, [%rd22];
	shl.b32 	%r42, %r41, 1;
	add.s64 	%rd23, %rd20, %rd15;
	ld.global.u32 	%r43, [%rd23];
	add.s32 	%r44, %r42, %r43;
	add.s64 	%rd24, %rd21, %rd15;
	st.global.u32 	[%rd24], %r44;
	add.s32 	%r48, %r45, %r48;
	setp.lt.s32 	%p6, %r48, 4194304;
	@%p6 bra 	$L__BB0_6;
$L__BB0_7:
	ret;

}


// ===== COMPILED SASS (sm_100) =====

	.target	sm_100

	.elftype	@"ET_EXEC"


//--------------------- .note.nv.tkinfo           --------------------------
	.section	.note.nv.tkinfo,"",@"SHT_NOTE"
	.sectionflags	@"SHF_NOTE_NV_TKINFO"
	.tkinfo
        /*0018*/ 	.word	0x00000002
        /*0030*/ 	.string	""
        /*0030*/ 	.string	"ptxas"
        /*0030*/ 	.string	"Cuda compilation tools, release 13.0, V13.0.88"
        /*0030*/ 	.string	"Build cuda_13.0.r13.0/compiler.36424714_0"
        /*0030*/ 	.string	"-arch sm_100 -m 64 "



//--------------------- .note.nv.cuinfo           --------------------------
	.section	.note.nv.cuinfo,"",@"SHT_NOTE"
	.sectionflags	@"SHF_NOTE_NV_CUINFO"
        /*0018*/ 	.short	0x0002
        /*001a*/ 	.short	0x0064
        /*001c*/ 	.short	0x0082
	.zero		2


//--------------------- .nv.info                  --------------------------
	.section	.nv.info,"",@"SHT_CUDA_INFO"
	.align	4


	//----- nvinfo : EIATTR_REGCOUNT
	.align		4
        /*0000*/ 	.byte	0x04, 0x2f
        /*0002*/ 	.short	(.L_1 - .L_0)
	.align		4
.L_0:
        /*0004*/ 	.word	index@(_Z5saxpyPiS_S_)
        /*0008*/ 	.word	0x0000001a


	//----- nvinfo : EIATTR_FRAME_SIZE
	.align		4
.L_1:
        /*000c*/ 	.byte	0x04, 0x11
        /*000e*/ 	.short	(.L_3 - .L_2)
	.align		4
.L_2:
        /*0010*/ 	.word	index@(_Z5saxpyPiS_S_)
        /*0014*/ 	.word	0x00000000


	//----- nvinfo : EIATTR_MIN_STACK_SIZE
	.align		4
.L_3:
        /*0018*/ 	.byte	0x04, 0x12
        /*001a*/ 	.short	(.L_5 - .L_4)
	.align		4
.L_4:
        /*001c*/ 	.word	index@(_Z5saxpyPiS_S_)
        /*0020*/ 	.word	0x00000000
.L_5:


//--------------------- .nv.compat                --------------------------
	.section	.nv.compat,"",@"SHT_CUDA_COMPAT_INFO"
	.align	4
        /*0000*/ 	.byte	0x02, 0x09, 0x00, 0x00, 0x02, 0x02, 0x01, 0x00, 0x02, 0x05, 0x05, 0x00, 0x03, 0x07, 0x01, 0x01
        /*0010*/ 	.byte	0x02, 0x03, 0x00, 0x00, 0x02, 0x06, 0x01, 0x00, 0x04, 0x0b, 0x08, 0x00, 0x09, 0x00, 0x00, 0x00
        /*0020*/ 	.byte	0x00, 0x00, 0x00, 0x00


//--------------------- .nv.info._Z5saxpyPiS_S_   --------------------------
	.section	.nv.info._Z5saxpyPiS_S_,"",@"SHT_CUDA_INFO"
	.sectionflags	@""
	.align	4


	//----- nvinfo : EIATTR_CUDA_API_VERSION
	.align		4
        /*0000*/ 	.byte	0x04, 0x37
        /*0002*/ 	.short	(.L_7 - .L_6)
.L_6:
        /*0004*/ 	.word	0x00000082


	//----- nvinfo : EIATTR_KPARAM_INFO
	.align		4
.L_7:
        /*0008*/ 	.byte	0x04, 0x17
        /*000a*/ 	.short	(.L_9 - .L_8)
.L_8:
        /*000c*/ 	.word	0x00000000
        /*0010*/ 	.short	0x0002
        /*0012*/ 	.short	0x0010
        /*0014*/ 	.byte	0x00, 0xf5, 0x21, 0x00


	//----- nvinfo : EIATTR_KPARAM_INFO
	.align		4
.L_9:
        /*0018*/ 	.byte	0x04, 0x17
        /*001a*/ 	.short	(.L_11 - .L_10)
.L_10:
        /*001c*/ 	.word	0x00000000
        /*0020*/ 	.short	0x0001
        /*0022*/ 	.short	0x0008
        /*0024*/ 	.byte	0x00, 0xf5, 0x21, 0x00


	//----- nvinfo : EIATTR_KPARAM_INFO
	.align		4
.L_11:
        /*0028*/ 	.byte	0x04, 0x17
        /*002a*/ 	.short	(.L_13 - .L_12)
.L_12:
        /*002c*/ 	.word	0x00000000
        /*0030*/ 	.short	0x0000
        /*0032*/ 	.short	0x0000
        /*0034*/ 	.byte	0x00, 0xf5, 0x21, 0x00


	//----- nvinfo : EIATTR_SPARSE_MMA_MASK
	.align		4
.L_13:
        /*0038*/ 	.byte	0x03, 0x50
        /*003a*/ 	.short	0x0000


	//----- nvinfo : EIATTR_MAXREG_COUNT
	.align		4
        /*003c*/ 	.byte	0x03, 0x1b
        /*003e*/ 	.short	0x00ff


	//----- nvinfo : EIATTR_MERCURY_ISA_VERSION
	.align		4
        /*0040*/ 	.byte	0x03, 0x5f
        /*0042*/ 	.short	0x0101


	//----- nvinfo : EIATTR_VRC_CTA_INIT_COUNT
	.align		4
        /*0044*/ 	.byte	0x02, 0x4a
	.zero		1
	.zero		1


	//----- nvinfo : EIATTR_EXIT_INSTR_OFFSETS
	.align		4
        /*0048*/ 	.byte	0x04, 0x1c
        /*004a*/ 	.short	(.L_15 - .L_14)


	//   ....[0]....
.L_14:
        /*004c*/ 	.word	0x00000080


	//   ....[1]....
        /*0050*/ 	.word	0x00000390


	//   ....[2]....
        /*0054*/ 	.word	0x000005c0


	//----- nvinfo : EIATTR_CRS_STACK_SIZE
	.align		4
.L_15:
        /*0058*/ 	.byte	0x04, 0x1e
        /*005a*/ 	.short	(.L_17 - .L_16)
.L_16:
        /*005c*/ 	.word	0x00000000


	//----- nvinfo : EIATTR_CBANK_PARAM_SIZE
	.align		4
.L_17:
        /*0060*/ 	.byte	0x03, 0x19
        /*0062*/ 	.short	0x0018


	//----- nvinfo : EIATTR_PARAM_CBANK
	.align		4
        /*0064*/ 	.byte	0x04, 0x0a
        /*0066*/ 	.short	(.L_19 - .L_18)
	.align		4
.L_18:
        /*0068*/ 	.word	index@(.nv.constant0._Z5saxpyPiS_S_)
        /*006c*/ 	.short	0x0380
        /*006e*/ 	.short	0x0018


	//----- nvinfo : EIATTR_SW_WAR
	.align		4
.L_19:
        /*0070*/ 	.byte	0x04, 0x36
        /*0072*/ 	.short	(.L_21 - .L_20)
.L_20:
        /*0074*/ 	.word	0x00000008
.L_21:


//--------------------- .nv.callgraph             --------------------------
	.section	.nv.callgraph,"",@"SHT_CUDA_CALLGRAPH"
	.align	4
	.sectionentsize	8
	.align		4
        /*0000*/ 	.word	0x00000000
	.align		4
        /*0004*/ 	.word	0xffffffff
	.align		4
        /*0008*/ 	.word	0x00000000
	.align		4
        /*000c*/ 	.word	0xfffffffe
	.align		4
        /*0010*/ 	.word	0x00000000
	.align		4
        /*0014*/ 	.word	0xfffffffd
	.align		4
        /*0018*/ 	.word	0x00000000
	.align		4
        /*001c*/ 	.word	0xfffffffc


//--------------------- .text._Z5saxpyPiS_S_      --------------------------
	.section	.text._Z5saxpyPiS_S_,"ax",@progbits
	.align	128
        .global         _Z5saxpyPiS_S_
        .type           _Z5saxpyPiS_S_,@function
        .size           _Z5saxpyPiS_S_,(.L_x_5 - _Z5saxpyPiS_S_)
        .other          _Z5saxpyPiS_S_,@"STO_CUDA_ENTRY STV_DEFAULT"
_Z5saxpyPiS_S_:
.text._Z5saxpyPiS_S_:
[----:B------:R-:W-:Y:S01]  /*0000*/  LDC R1, c[0x0][0x37c] ;  /* 0x0000df00ff017b82 */ /* 0x000fe20000000800 */
[----:B------:R-:W0:Y:S07]  /*0010*/  S2R R3, SR_TID.X ;  /* 0x0000000000037919 */ /* 0x000e2e0000002100 */
[----:B------:R-:W0:Y:S08]  /*0020*/  S2UR UR4, SR_CTAID.X ;  /* 0x00000000000479c3 */ /* 0x000e300000002500 */
[----:B------:R-:W0:Y:S01]  /*0030*/  LDC R0, c[0x0][0x360] ;  /* 0x0000d800ff007b82 */ /* 0x000e220000000800 */
[----:B------:R-:W1:Y:S01]  /*0040*/  LDCU UR5, c[0x0][0x370] ;  /* 0x00006e00ff0577ac */ /* 0x000e620008000800 */
[----:B0-----:R-:W-:-:S02]  /*0050*/  IMAD R3, R0, UR4, R3 ;  /* 0x0000000400037c24 */ /* 0x001fc4000f8e0203 */
[----:B-1----:R-:W-:-:S03]  /*0060*/  IMAD R0, R0, UR5, RZ ;  /* 0x0000000500007c24 */ /* 0x002fc6000f8e02ff */
[----:B------:R-:W-:-:S13]  /*0070*/  ISETP.GT.AND P0, PT, R3, 0x3fffff, PT ;  /* 0x003fffff0300780c */ /* 0x000fda0003f04270 */
[----:B------:R-:W-:Y:S05]  /*0080*/  @P0 EXIT ;  /* 0x000000000000094d */ /* 0x000fea0003800000 */
[----:B------:R-:W0:Y:S01]  /*0090*/  I2F.U32.RP R8, R0 ;  /* 0x0000000000087306 */ /* 0x000e220000209000 */
[C---:B------:R-:W-:Y:S01]  /*00a0*/  IMAD.IADD R2, R0.reuse, 0x1, R3 ;  /* 0x0000000100027824 */ /* 0x040fe200078e0203 */
[----:B------:R-:W-:Y:S01]  /*00b0*/  IADD3 R9, PT, PT, RZ, -R0, RZ ;  /* 0x80000000ff097210 */ /* 0x000fe20007ffe0ff */
[----:B------:R-:W1:Y:S01]  /*00c0*/  LDCU.64 UR4, c[0x0][0x358] ;  /* 0x00006b00ff0477ac */ /* 0x000e620008000a00 */
[----:B------:R-:W-:Y:S01]  /*00d0*/  ISETP.NE.U32.AND P2, PT, R0, RZ, PT ;  /* 0x000000ff0000720c */ /* 0x000fe20003f45070 */
[----:B------:R-:W-:Y:S01]  /*00e0*/  BSSY.RECONVERGENT B0, `(.L_x_0) ;  /* 0x000002a000007945 */ /* 0x000fe20003800200 */
[C---:B------:R-:W-:Y:S02]  /*00f0*/  ISETP.GE.AND P0, PT, R2.reuse, 0x400000, PT ;  /* 0x004000000200780c */ /* 0x040fe40003f06270 */
[----:B------:R-:W-:Y:S02]  /*0100*/  VIMNMX R7, PT, PT, R2, 0x400000, !PT ;  /* 0x0040000002077848 */ /* 0x000fe40007fe0100 */
[----:B------:R-:W-:-:S04]  /*0110*/  SEL R6, RZ, 0x1, P0 ;  /* 0x00000001ff067807 */ /* 0x000fc80000000000 */
[----:B------:R-:W-:Y:S01]  /*0120*/  IADD3 R7, PT, PT, R7, -R2, -R6 ;  /* 0x8000000207077210 */ /* 0x000fe20007ffe806 */
[----:B0-----:R-:W0:Y:S02]  /*0130*/  MUFU.RCP R8, R8 ;  /* 0x0000000800087308 */ /* 0x001e240000001000 */
[----:B0-----:R-:W-:-:S06]  /*0140*/  IADD3 R4, PT, PT, R8, 0xffffffe, RZ ;  /* 0x0ffffffe08047810 */ /* 0x001fcc0007ffe0ff */
[----:B------:R0:W2:Y:S02]  /*0150*/  F2I.FTZ.U32.TRUNC.NTZ R5, R4 ;  /* 0x0000000400057305 */ /* 0x0000a4000021f000 */
[----:B0-----:R-:W-:Y:S02]  /*0160*/  HFMA2 R4, -RZ, RZ, 0, 0 ;  /* 0x00000000ff047431 */ /* 0x001fe400000001ff */
[----:B--2---:R-:W-:-:S04]  /*0170*/  IMAD R9, R9, R5, RZ ;  /* 0x0000000509097224 */ /* 0x004fc800078e02ff */
[----:B------:R-:W-:-:S06]  /*0180*/  IMAD.HI.U32 R8, R5, R9, R4 ;  /* 0x0000000905087227 */ /* 0x000fcc00078e0004 */
[----:B------:R-:W-:-:S04]  /*0190*/  IMAD.HI.U32 R5, R8, R7, RZ ;  /* 0x0000000708057227 */ /* 0x000fc800078e00ff */
[----:B------:R-:W-:-:S04]  /*01a0*/  IMAD.MOV R2, RZ, RZ, -R5 ;  /* 0x000000ffff027224 */ /* 0x000fc800078e0a05 */
[----:B------:R-:W-:-:S05]  /*01b0*/  IMAD R7, R0, R2, R7 ;  /* 0x0000000200077224 */ /* 0x000fca00078e0207 */
[----:B------:R-:W-:-:S13]  /*01c0*/  ISETP.GE.U32.AND P0, PT, R7, R0, PT ;  /* 0x000000000700720c */ /* 0x000fda0003f06070 */
[----:B------:R-:W-:Y:S02]  /*01d0*/  @P0 IADD3 R7, PT, PT, -R0, R7, RZ ;  /* 0x0000000700070210 */ /* 0x000fe40007ffe1ff */
[----:B------:R-:W-:Y:S02]  /*01e0*/  @P0 IADD3 R5, PT, PT, R5, 0x1, RZ ;  /* 0x0000000105050810 */ /* 0x000fe40007ffe0ff */
[----:B------:R-:W-:-:S13]  /*01f0*/  ISETP.GE.U32.AND P1, PT, R7, R0, PT ;  /* 0x000000000700720c */ /* 0x000fda0003f26070 */
[----:B------:R-:W-:Y:S01]  /*0200*/  @P1 VIADD R5, R5, 0x1 ;  /* 0x0000000105051836 */ /* 0x000fe20000000000 */
[----:B------:R-:W-:-:S04]  /*0210*/  @!P2 LOP3.LUT R5, RZ, R0, RZ, 0x33, !PT ;  /* 0x00000000ff05a212 */ /* 0x000fc800078e33ff */
[----:B------:R-:W-:-:S04]  /*0220*/  IADD3 R2, PT, PT, R6, R5, RZ ;  /* 0x0000000506027210 */ /* 0x000fc80007ffe0ff */
[C---:B------:R-:W-:Y:S02]  /*0230*/  LOP3.LUT R4, R2.reuse, 0x3, RZ, 0xc0, !PT ;  /* 0x0000000302047812 */ /* 0x040fe400078ec0ff */
[----:B------:R-:W-:Y:S02]  /*0240*/  ISETP.GE.U32.AND P1, PT, R2, 0x3, PT ;  /* 0x000000030200780c */ /* 0x000fe40003f26070 */
[----:B------:R-:W-:-:S13]  /*0250*/  ISETP.NE.AND P0, PT, R4, 0x3, PT ;  /* 0x000000030400780c */ /* 0x000fda0003f05270 */
[----:B-1----:R-:W-:Y:S05]  /*0260*/  @!P0 BRA `(.L_x_1) ;  /* 0x0000000000448947 */ /* 0x002fea0003800000 */
[----:B------:R-:W0:Y:S01]  /*0270*/  LDC.64 R4, c[0x0][0x390] ;  /* 0x0000e400ff047b82 */ /* 0x000e220000000a00 */
[----:B------:R-:W-:-:S04]  /*0280*/  IADD3 R2, PT, PT, R2, 0x1, RZ ;  /* 0x0000000102027810 */ /* 0x000fc80007ffe0ff */
[----:B------:R-:W-:-:S03]  /*0290*/  LOP3.LUT R2, R2, 0x3, RZ, 0xc0, !PT ;  /* 0x0000000302027812 */ /* 0x000fc600078ec0ff */
[----:B------:R-:W1:Y:S02]  /*02a0*/  LDC.64 R6, c[0x0][0x380] ;  /* 0x0000e000ff067b82 */ /* 0x000e640000000a00 */
[----:B------:R-:W-:-:S06]  /*02b0*/  IMAD.MOV R2, RZ, RZ, -R2 ;  /* 0x000000ffff027224 */ /* 0x000fcc00078e0a02 */
[----:B------:R-:W2:Y:S02]  /*02c0*/  LDC.64 R8, c[0x0][0x388] ;  /* 0x0000e200ff087b82 */ /* 0x000ea40000000a00 */
.L_x_2:
[----:B--2---:R-:W-:-:S04]  /*02d0*/  IMAD.WIDE R12, R3, 0x4, R8 ;  /* 0x00000004030c7825 */ /* 0x004fc800078e0208 */
[C---:B-1----:R-:W-:Y:S02]  /*02e0*/  IMAD.WIDE R14, R3.reuse, 0x4, R6 ;  /* 0x00000004030e7825 */ /* 0x042fe400078e0206 */
[----:B------:R-:W2:Y:S04]  /*02f0*/  LDG.E R13, desc[UR4][R12.64] ;  /* 0x000000040c0d7981 */ /* 0x000ea8000c1e1900 */
[----:B------:R-:W2:Y:S01]  /*0300*/  LDG.E R14, desc[UR4][R14.64] ;  /* 0x000000040e0e7981 */ /* 0x000ea2000c1e1900 */
[----:B0--3--:R-:W-:Y:S01]  /*0310*/  IMAD.WIDE R10, R3, 0x4, R4 ;  /* 0x00000004030a7825 */ /* 0x009fe200078e0204 */
[----:B------:R-:W-:-:S03]  /*0320*/  IADD3 R2, PT, PT, R2, 0x1, RZ ;  /* 0x0000000102027810 */ /* 0x000fc60007ffe0ff */
[----:B------:R-:W-:Y:S01]  /*0330*/  IMAD.IADD R3, R0, 0x1, R3 ;  /* 0x0000000100037824 */ /* 0x000fe200078e0203 */
[----:B------:R-:W-:Y:S02]  /*0340*/  ISETP.NE.AND P0, PT, R2, RZ, PT ;  /* 0x000000ff0200720c */ /* 0x000fe40003f05270 */
[----:B--2---:R-:W-:-:S05]  /*0350*/  LEA R17, R14, R13, 0x1 ;  /* 0x0000000d0e117211 */ /* 0x004fca00078e08ff */
[----:B------:R3:W-:Y:S06]  /*0360*/  STG.E desc[UR4][R10.64], R17 ;  /* 0x000000110a007986 */ /* 0x0007ec000c101904 */
[----:B------:R-:W-:Y:S05]  /*0370*/  @P0 BRA `(.L_x_2) ;  /* 0xfffffffc00d40947 */ /* 0x000fea000383ffff */
.L_x_1:
[----:B------:R-:W-:Y:S05]  /*0380*/  BSYNC.RECONVERGENT B0 ;  /* 0x0000000000007941 */ /* 0x000fea0003800200 */
.L_x_0:
[----:B------:R-:W-:Y:S05]  /*0390*/  @!P1 EXIT ;  /* 0x000000000000994d */ /* 0x000fea0003800000 */
.L_x_3:
[----:B------:R-:W3:Y:S08]  /*03a0*/  LDC.64 R4, c[0x0][0x380] ;  /* 0x0000e000ff047b82 */ /* 0x000ef00000000a00 */
[----:B------:R-:W0:Y:S01]  /*03b0*/  LDC.64 R6, c[0x0][0x388] ;  /* 0x0000e200ff067b82 */ /* 0x000e220000000a00 */
[----:B---3--:R-:W-:-:S07]  /*03c0*/  IMAD.WIDE R10, R3, 0x4, R4 ;  /* 0x00000004030a7825 */ /* 0x008fce00078e0204 */
[----:B------:R-:W1:Y:S01]  /*03d0*/  LDC.64 R4, c[0x0][0x390] ;  /* 0x0000e400ff047b82 */ /* 0x000e620000000a00 */
[----:B--2---:R-:W2:Y:S01]  /*03e0*/  LDG.E R2, desc[UR4][R10.64] ;  /* 0x000000040a027981 */ /* 0x004ea2000c1e1900 */
[----:B0-----:R-:W-:-:S05]  /*03f0*/  IMAD.WIDE R12, R3, 0x4, R6 ;  /* 0x00000004030c7825 */ /* 0x001fca00078e0206 */
[----:B------:R-:W2:Y:S01]  /*0400*/  LDG.E R7, desc[UR4][R12.64] ;  /* 0x000000040c077981 */ /* 0x000ea2000c1e1900 */
[----:B-1----:R-:W-:-:S04]  /*0410*/  IMAD.WIDE R16, R3, 0x4, R4 ;  /* 0x0000000403107825 */ /* 0x002fc800078e0204 */
[----:B------:R-:W-:Y:S01]  /*0420*/  IMAD.WIDE R4, R0, 0x4, R10 ;  /* 0x0000000400047825 */ /* 0x000fe200078e020a */
[----:B--2---:R-:W-:-:S03]  /*0430*/  LEA R19, R2, R7, 0x1 ;  /* 0x0000000702137211 */ /* 0x004fc600078e08ff */
[C---:B------:R-:W-:Y:S02]  /*0440*/  IMAD.WIDE R6, R0.reuse, 0x4, R12 ;  /* 0x0000000400067825 */ /* 0x040fe400078e020c */
[----:B------:R0:W-:Y:S04]  /*0450*/  STG.E desc[UR4][R16.64], R19 ;  /* 0x0000001310007986 */ /* 0x0001e8000c101904 */
[----:B------:R-:W2:Y:S04]  /*0460*/  LDG.E R2, desc[UR4][R4.64] ;  /* 0x0000000404027981 */ /* 0x000ea8000c1e1900 */
[----:B------:R-:W2:Y:S01]  /*0470*/  LDG.E R15, desc[UR4][R6.64] ;  /* 0x00000004060f7981 */ /* 0x000ea2000c1e1900 */
[----:B------:R-:W-:-:S04]  /*0480*/  IMAD.WIDE R8, R0, 0x4, R16 ;  /* 0x0000000400087825 */ /* 0x000fc800078e0210 */
[----:B------:R-:W-:-:S04]  /*0490*/  IMAD.WIDE R10, R0, 0x4, R4 ;  /* 0x00000004000a7825 */ /* 0x000fc800078e0204 */
[----:B------:R-:W-:Y:S01]  /*04a0*/  IMAD.WIDE R12, R0, 0x4, R6 ;  /* 0x00000004000c7825 */ /* 0x000fe200078e0206 */
[----:B--2---:R-:W-:-:S05]  /*04b0*/  LEA R21, R2, R15, 0x1 ;  /* 0x0000000f02157211 */ /* 0x004fca00078e08ff */
[----:B------:R1:W-:Y:S04]  /*04c0*/  STG.E desc[UR4][R8.64], R21 ;  /* 0x0000001508007986 */ /* 0x0003e8000c101904 */
[----:B------:R-:W2:Y:S04]  /*04d0*/  LDG.E R2, desc[UR4][R10.64] ;  /* 0x000000040a027981 */ /* 0x000ea8000c1e1900 */
[----:B------:R-:W2:Y:S01]  /*04e0*/  LDG.E R23, desc[UR4][R12.64] ;  /* 0x000000040c177981 */ /* 0x000ea2000c1e1900 */
[----:B------:R-:W-:-:S04]  /*04f0*/  IMAD.WIDE R14, R0, 0x4, R8 ;  /* 0x00000004000e7825 */ /* 0x000fc800078e0208 */
[----:B------:R-:W-:-:S04]  /*0500*/  IMAD.WIDE R4, R0, 0x4, R10 ;  /* 0x0000000400047825 */ /* 0x000fc800078e020a */
[----:B------:R-:W-:-:S04]  /*0510*/  IMAD.WIDE R6, R0, 0x4, R12 ;  /* 0x0000000400067825 */ /* 0x000fc800078e020c */
[----:B--2---:R-:W-:-:S05]  /*0520*/  IMAD R23, R2, 0x2, R23 ;  /* 0x0000000202177824 */ /* 0x004fca00078e0217 */
[----:B------:R2:W-:Y:S04]  /*0530*/  STG.E desc[UR4][R14.64], R23 ;  /* 0x000000170e007986 */ /* 0x0005e8000c101904 */
[----:B------:R-:W1:Y:S04]  /*0540*/  LDG.E R4, desc[UR4][R4.64] ;  /* 0x0000000404047981 */ /* 0x000e68000c1e1900 */
[----:B------:R-:W1:Y:S01]  /*0550*/  LDG.E R7, desc[UR4][R6.64] ;  /* 0x0000000406077981 */ /* 0x000e62000c1e1900 */
[C---:B0-----:R-:W-:Y:S01]  /*0560*/  IMAD.WIDE R16, R0.reuse, 0x4, R14 ;  /* 0x0000000400107825 */ /* 0x041fe200078e020e */
[----:B------:R-:W-:-:S04]  /*0570*/  LEA R3, R0, R3, 0x2 ;  /* 0x0000000300037211 */ /* 0x000fc800078e10ff */
[----:B------:R-:W-:Y:S02]  /*0580*/  ISETP.GE.AND P0, PT, R3, 0x400000, PT ;  /* 0x004000000300780c */ /* 0x000fe40003f06270 */
[----:B-1----:R-:W-:-:S05]  /*0590*/  LEA R9, R4, R7, 0x1 ;  /* 0x0000000704097211 */ /* 0x002fca00078e08ff */
[----:B------:R2:W-:Y:S06]  /*05a0*/  STG.E desc[UR4][R16.64], R9 ;  /* 0x0000000910007986 */ /* 0x0005ec000c101904 */
[----:B------:R-:W-:Y:S05]  /*05b0*/  @!P0 BRA `(.L_x_3) ;  /* 0xfffffffc00788947 */ /* 0x000fea000383ffff */
[----:B------:R-:W-:Y:S05]  /*05c0*/  EXIT ;  /* 0x000000000000794d */ /* 0x000fea0003800000 */
.L_x_4:
[----:B------:R-:W-:-:S00]  /*05d0*/  BRA `(.L_x_4) ;  /* 0xfffffffc00fc7947 */ /* 0x000fc0000383ffff */
[----:B------:R-:W-:-:S00]  /*05e0*/  NOP ;  /* 0x0000000000007918 */ /* 0x000fc00000000000 */
        /* <DEDUP_REMOVED lines=9> */
.L_x_5:


//--------------------- .nv.shared.reserved.0     --------------------------
	.section	.nv.shared.reserved.0,"aw",@nobits
	.weak		__nv_reservedSMEM_offset_0_alias
	.size		__nv_reservedSMEM_offset_0_alias, 0, 64
	.other		__nv_reservedSMEM_offset_0_alias,@"STO_CUDA_RESERVED_SHARED STV_DEFAULT"
__nv_reservedSMEM_offset_0_alias:
	.zero		0
	.zero		64


//--------------------- .nv.constant0._Z5saxpyPiS_S_ --------------------------
	.section	.nv.constant0._Z5saxpyPiS_S_,"a",@progbits
	.sectionflags	@""
	.align	4
.nv.constant0._Z5saxpyPiS_S_:
	.zero		920


//--------------------- SYMBOLS --------------------------

	.type		.nv.reservedSmem.offset0,@object
	.size		.nv.reservedSmem.offset0,0x4
